//
// Generated by NVIDIA NVVM Compiler
//
// Compiler Build ID: CL-36424714
// Cuda compilation tools, release 13.0, V13.0.88
// Based on NVVM 20.0.0
//

.version 9.0
.target sm_100
.address_size 64

	// .globl	_Z6addVecPimS_mS_mi

.visible .entry _Z6addVecPimS_mS_mi(
	.param .u64 .ptr .align 1 _Z6addVecPimS_mS_mi_param_0,
	.param .u64 _Z6addVecPimS_mS_mi_param_1,
	.param .u64 .ptr .align 1 _Z6addVecPimS_mS_mi_param_2,
	.param .u64 _Z6addVecPimS_mS_mi_param_3,
	.param .u64 .ptr .align 1 _Z6addVecPimS_mS_mi_param_4,
	.param .u64 _Z6addVecPimS_mS_mi_param_5,
	.param .u32 _Z6addVecPimS_mS_mi_param_6
)
{
	.reg .pred 	%p<2>;
	.reg .b32 	%r<16>;
	.reg .b64 	%rd<18>;

	ld.param.u64 	%rd1, [_Z6addVecPimS_mS_mi_param_0];
	ld.param.u64 	%rd2, [_Z6addVecPimS_mS_mi_param_1];
	ld.param.u64 	%rd3, [_Z6addVecPimS_mS_mi_param_2];
	ld.param.u64 	%rd4, [_Z6addVecPimS_mS_mi_param_3];
	ld.param.u64 	%rd5, [_Z6addVecPimS_mS_mi_param_4];
	ld.param.u64 	%rd6, [_Z6addVecPimS_mS_mi_param_5];
	ld.param.u32 	%r3, [_Z6addVecPimS_mS_mi_param_6];
	mov.u32 	%r5, %ctaid.x;
	mov.u32 	%r6, %ntid.x;
	mov.u32 	%r7, %tid.x;
	mad.lo.s32 	%r1, %r5, %r6, %r7;
	mov.u32 	%r8, %ctaid.y;
	mov.u32 	%r9, %ntid.y;
	mov.u32 	%r10, %tid.y;
	mad.lo.s32 	%r11, %r8, %r9, %r10;
	max.s32 	%r12, %r1, %r11;
	setp.ge.s32 	%p1, %r12, %r3;
	@%p1 bra 	$L__BB0_2;
	cvta.to.global.u64 	%rd7, %rd1;
	cvta.to.global.u64 	%rd8, %rd3;
	cvta.to.global.u64 	%rd9, %rd5;
	cvt.u64.u32 	%rd10, %r11;
	mad.lo.s64 	%rd11, %rd2, %rd10, %rd7;
	mul.wide.s32 	%rd12, %r1, 4;
	add.s64 	%rd13, %rd11, %rd12;
	mad.lo.s64 	%rd14, %rd4, %rd10, %rd8;
	add.s64 	%rd15, %rd14, %rd12;
	mad.lo.s64 	%rd16, %rd6, %rd10, %rd9;
	add.s64 	%rd17, %rd16, %rd12;
	ld.global.u32 	%r13, [%rd13];
	ld.global.u32 	%r14, [%rd15];
	add.s32 	%r15, %r14, %r13;
	st.global.u32 	[%rd17], %r15;
$L__BB0_2:
	ret;

}


// ===== COMPILED SASS (sm_100) =====

	.target	sm_100

	.elftype	@"ET_EXEC"


//--------------------- .note.nv.tkinfo           --------------------------
	.section	.note.nv.tkinfo,"",@"SHT_NOTE"
	.sectionflags	@"SHF_NOTE_NV_TKINFO"
	.tkinfo
        /*0018*/ 	.word	0x00000002
        /*0030*/ 	.string	""
        /*0030*/ 	.string	"ptxas"
        /*0030*/ 	.string	"Cuda compilation tools, release 13.0, V13.0.88"
        /*0030*/ 	.string	"Build cuda_13.0.r13.0/compiler.36424714_0"
        /*0030*/ 	.string	"-arch sm_100 -m 64 "



//--------------------- .note.nv.cuinfo           --------------------------
	.section	.note.nv.cuinfo,"",@"SHT_NOTE"
	.sectionflags	@"SHF_NOTE_NV_CUINFO"
        /*0018*/ 	.short	0x0002
        /*001a*/ 	.short	0x0064
        /*001c*/ 	.short	0x0082
	.zero		2


//--------------------- .nv.info                  --------------------------
	.section	.nv.info,"",@"SHT_CUDA_INFO"
	.align	4


	//----- nvinfo : EIATTR_REGCOUNT
	.align		4
        /*0000*/ 	.byte	0x04, 0x2f
        /*0002*/ 	.short	(.L_1 - .L_0)
	.align		4
.L_0:
        /*0004*/ 	.word	index@(_Z6addVecPimS_mS_mi)
        /*0008*/ 	.word	0x0000000e


	//----- nvinfo : EIATTR_FRAME_SIZE
	.align		4
.L_1:
        /*000c*/ 	.byte	0x04, 0x11
        /*000e*/ 	.short	(.L_3 - .L_2)
	.align		4
.L_2:
        /*0010*/ 	.word	index@(_Z6addVecPimS_mS_mi)
        /*0014*/ 	.word	0x00000000


	//----- nvinfo : EIATTR_MIN_STACK_SIZE
	.align		4
.L_3:
        /*0018*/ 	.byte	0x04, 0x12
        /*001a*/ 	.short	(.L_5 - .L_4)
	.align		4
.L_4:
        /*001c*/ 	.word	index@(_Z6addVecPimS_mS_mi)
        /*0020*/ 	.word	0x00000000
.L_5:


//--------------------- .nv.compat                --------------------------
	.section	.nv.compat,"",@"SHT_CUDA_COMPAT_INFO"
	.align	4
        /*0000*/ 	.byte	0x02, 0x09, 0x00, 0x00, 0x02, 0x02, 0x01, 0x00, 0x02, 0x05, 0x05, 0x00, 0x03, 0x07, 0x01, 0x01
        /*0010*/ 	.byte	0x02, 0x03, 0x00, 0x00, 0x02, 0x06, 0x01, 0x00, 0x04, 0x0b, 0x08, 0x00, 0x09, 0x00, 0x00, 0x00
        /*0020*/ 	.byte	0x00, 0x00, 0x00, 0x00


//--------------------- .nv.info._Z6addVecPimS_mS_mi --------------------------
	.section	.nv.info._Z6addVecPimS_mS_mi,"",@"SHT_CUDA_INFO"
	.sectionflags	@""
	.align	4


	//----- nvinfo : EIATTR_CUDA_API_VERSION
	.align		4
        /*0000*/ 	.byte	0x04, 0x37
        /*0002*/ 	.short	(.L_7 - .L_6)
.L_6:
        /*0004*/ 	.word	0x00000082


	//----- nvinfo : EIATTR_KPARAM_INFO
	.align		4
.L_7:
        /*0008*/ 	.byte	0x04, 0x17
        /*000a*/ 	.short	(.L_9 - .L_8)
.L_8:
        /*000c*/ 	.word	0x00000000
        /*0010*/ 	.short	0x0006
        /*0012*/ 	.short	0x0030
        /*0014*/ 	.byte	0x00, 0xf0, 0x11, 0x00


	//----- nvinfo : EIATTR_KPARAM_INFO
	.align		4
.L_9:
        /*0018*/ 	.byte	0x04, 0x17
        /*001a*/ 	.short	(.L_11 - .L_10)
.L_10:
        /*001c*/ 	.word	0x00000000
        /*0020*/ 	.short	0x0005
        /*0022*/ 	.short	0x0028
        /*0024*/ 	.byte	0x00, 0xf0, 0x21, 0x00


	//----- nvinfo : EIATTR_KPARAM_INFO
	.align		4
.L_11:
        /*0028*/ 	.byte	0x04, 0x17
        /*002a*/ 	.short	(.L_13 - .L_12)
.L_12:
        /*002c*/ 	.word	0x00000000
        /*0030*/ 	.short	0x0004
        /*0032*/ 	.short	0x0020
        /*0034*/ 	.byte	0x00, 0xf5, 0x21, 0x00


	//----- nvinfo : EIATTR_KPARAM_INFO
	.align		4
.L_13:
        /*0038*/ 	.byte	0x04, 0x17
        /*003a*/ 	.short	(.L_15 - .L_14)
.L_14:
        /*003c*/ 	.word	0x00000000
        /*0040*/ 	.short	0x0003
        /*0042*/ 	.short	0x0018
        /*0044*/ 	.byte	0x00, 0xf0, 0x21, 0x00


	//----- nvinfo : EIATTR_KPARAM_INFO
	.align		4
.L_15:
        /*0048*/ 	.byte	0x04, 0x17
        /*004a*/ 	.short	(.L_17 - .L_16)
.L_16:
        /*004c*/ 	.word	0x00000000
        /*0050*/ 	.short	0x0002
        /*0052*/ 	.short	0x0010
        /*0054*/ 	.byte	0x00, 0xf5, 0x21, 0x00


	//----- nvinfo : EIATTR_KPARAM_INFO
	.align		4
.L_17:
        /*0058*/ 	.byte	0x04, 0x17
        /*005a*/ 	.short	(.L_19 - .L_18)
.L_18:
        /*005c*/ 	.word	0x00000000
        /*0060*/ 	.short	0x0001
        /*0062*/ 	.short	0x0008
        /*0064*/ 	.byte	0x00, 0xf0, 0x21, 0x00


	//----- nvinfo : EIATTR_KPARAM_INFO
	.align		4
.L_19:
        /*0068*/ 	.byte	0x04, 0x17
        /*006a*/ 	.short	(.L_21 - .L_20)
.L_20:
        /*006c*/ 	.word	0x00000000
        /*0070*/ 	.short	0x0000
        /*0072*/ 	.short	0x0000
        /*0074*/ 	.byte	0x00, 0xf5, 0x21, 0x00


	//----- nvinfo : EIATTR_SPARSE_MMA_MASK
	.align		4
.L_21:
        /*0078*/ 	.byte	0x03, 0x50
        /*007a*/ 	.short	0x0000


	//----- nvinfo : EIATTR_MAXREG_COUNT
	.align		4
        /*007c*/ 	.byte	0x03, 0x1b
        /*007e*/ 	.short	0x00ff


	//----- nvinfo : EIATTR_MERCURY_ISA_VERSION
	.align		4
        /*0080*/ 	.byte	0x03, 0x5f
        /*0082*/ 	.short	0x0101


	//----- nvinfo : EIATTR_VRC_CTA_INIT_COUNT
	.align		4
        /*0084*/ 	.byte	0x02, 0x4a
	.zero		1
	.zero		1


	//----- nvinfo : EIATTR_EXIT_INSTR_OFFSETS
	.align		4
        /*0088*/ 	.byte	0x04, 0x1c
        /*008a*/ 	.short	(.L_23 - .L_22)


	//   ....[0]....
.L_22:
        /*008c*/ 	.word	0x000000c0


	//   ....[1]....
        /*0090*/ 	.word	0x00000210


	//----- nvinfo : EIATTR_CBANK_PARAM_SIZE
	.align		4
.L_23:
        /*0094*/ 	.byte	0x03, 0x19
        /*0096*/ 	.short	0x0034


	//----- nvinfo : EIATTR_PARAM_CBANK
	.align		4
        /*0098*/ 	.byte	0x04, 0x0a
        /*009a*/ 	.short	(.L_25 - .L_24)
	.align		4
.L_24:
        /*009c*/ 	.word	index@(.nv.constant0._Z6addVecPimS_mS_mi)
        /*00a0*/ 	.short	0x0380
        /*00a2*/ 	.short	0x0034


	//----- nvinfo : EIATTR_SW_WAR
	.align		4
.L_25:
        /*00a4*/ 	.byte	0x04, 0x36
        /*00a6*/ 	.short	(.L_27 - .L_26)
.L_26:
        /*00a8*/ 	.word	0x00000008
.L_27:


//--------------------- .nv.callgraph             --------------------------
	.section	.nv.callgraph,"",@"SHT_CUDA_CALLGRAPH"
	.align	4
	.sectionentsize	8
	.align		4
        /*0000*/ 	.word	0x00000000
	.align		4
        /*0004*/ 	.word	0xffffffff
	.align		4
        /*0008*/ 	.word	0x00000000
	.align		4
        /*000c*/ 	.word	0xfffffffe
	.align		4
        /*0010*/ 	.word	0x00000000
	.align		4
        /*0014*/ 	.word	0xfffffffd
	.align		4
        /*0018*/ 	.word	0x00000000
	.align		4
        /*001c*/ 	.word	0xfffffffc


//--------------------- .text._Z6addVecPimS_mS_mi --------------------------
	.section	.text._Z6addVecPimS_mS_mi,"ax",@progbits
	.align	128
        .global         _Z6addVecPimS_mS_mi
        .type           _Z6addVecPimS_mS_mi,@function
        .size           _Z6addVecPimS_mS_mi,(.L_x_1 - _Z6addVecPimS_mS_mi)
        .other          _Z6addVecPimS_mS_mi,@"STO_CUDA_ENTRY STV_DEFAULT"
_Z6addVecPimS_mS_mi:
.text._Z6addVecPimS_mS_mi:
[----:B------:R-:W-:Y:S01]  /*0000*/  LDC R1, c[0x0][0x37c] ;  /* 0x0000df00ff017b82 */ /* 0x000fe20000000800 */
[----:B------:R-:W0:Y:S07]  /*0010*/  S2R R0, SR_TID.X ;  /* 0x0000000000007919 */ /* 0x000e2e0000002100 */
[----:B------:R-:W0:Y:S01]  /*0020*/  LDC R9, c[0x0][0x360] ;  /* 0x0000d800ff097b82 */ /* 0x000e220000000800 */
[----:B------:R-:W1:Y:S01]  /*0030*/  LDCU UR6, c[0x0][0x3b0] ;  /* 0x00007600ff0677ac */ /* 0x000e620008000800 */
[----:B------:R-:W2:Y:S06]  /*0040*/  S2R R2, SR_TID.Y ;  /* 0x0000000000027919 */ /* 0x000eac0000002200 */
[----:B------:R-:W0:Y:S08]  /*0050*/  S2UR UR4, SR_CTAID.X ;  /* 0x00000000000479c3 */ /* 0x000e300000002500 */
[----:B------:R-:W2:Y:S08]  /*0060*/  S2UR UR5, SR_CTAID.Y ;  /* 0x00000000000579c3 */ /* 0x000eb00000002600 */
[----:B------:R-:W2:Y:S01]  /*0070*/  LDC R11, c[0x0][0x364] ;  /* 0x0000d900ff0b7b82 */ /* 0x000ea20000000800 */
[----:B0-----:R-:W-:-:S02]  /*0080*/  IMAD R9, R9, UR4, R0 ;  /* 0x0000000409097c24 */ /* 0x001fc4000f8e0200 */
[----:B--2---:R-:W-:-:S05]  /*0090*/  IMAD R11, R11, UR5, R2 ;  /* 0x000000050b0b7c24 */ /* 0x004fca000f8e0202 */
[----:B------:R-:W-:-:S04]  /*00a0*/  VIMNMX R0, PT, PT, R9, R11, !PT ;  /* 0x0000000b09007248 */ /* 0x000fc80007fe0100 */
[----:B-1----:R-:W-:-:S13]  /*00b0*/  ISETP.GE.AND P0, PT, R0, UR6, PT ;  /* 0x0000000600007c0c */ /* 0x002fda000bf06270 */
[----:B------:R-:W-:Y:S05]  /*00c0*/  @P0 EXIT ;  /* 0x000000000000094d */ /* 0x000fea0003800000 */
[----:B------:R-:W0:Y:S01]  /*00d0*/  LDC.64 R2, c[0x0][0x380] ;  /* 0x0000e000ff027b82 */ /* 0x000e220000000a00 */
[----:B------:R-:W0:Y:S01]  /*00e0*/  LDCU.64 UR6, c[0x0][0x388] ;  /* 0x00007100ff0677ac */ /* 0x000e220008000a00 */
[----:B------:R-:W1:Y:S06]  /*00f0*/  LDCU.64 UR8, c[0x0][0x398] ;  /* 0x00007300ff0877ac */ /* 0x000e6c0008000a00 */
[----:B------:R-:W1:Y:S01]  /*0100*/  LDC.64 R4, c[0x0][0x390] ;  /* 0x0000e400ff047b82 */ /* 0x000e620000000a00 */
[----:B------:R-:W2:Y:S07]  /*0110*/  LDCU.64 UR4, c[0x0][0x358] ;  /* 0x00006b00ff0477ac */ /* 0x000eae0008000a00 */
[----:B------:R-:W3:Y:S01]  /*0120*/  LDC.64 R6, c[0x0][0x3a0] ;  /* 0x0000e800ff067b82 */ /* 0x000ee20000000a00 */
[----:B0-----:R-:W-:-:S04]  /*0130*/  IMAD.WIDE.U32 R2, R11, UR6, R2 ;  /* 0x000000060b027c25 */ /* 0x001fc8000f8e0002 */
[C---:B------:R-:W-:Y:S01]  /*0140*/  IMAD R3, R11.reuse, UR7, R3 ;  /* 0x000000070b037c24 */ /* 0x040fe2000f8e0203 */
[----:B------:R-:W3:Y:S01]  /*0150*/  LDCU.64 UR6, c[0x0][0x3a8] ;  /* 0x00007500ff0677ac */ /* 0x000ee20008000a00 */
[----:B-1----:R-:W-:-:S04]  /*0160*/  IMAD.WIDE.U32 R4, R11, UR8, R4 ;  /* 0x000000080b047c25 */ /* 0x002fc8000f8e0004 */
[----:B------:R-:W-:Y:S02]  /*0170*/  IMAD R5, R11, UR9, R5 ;  /* 0x000000090b057c24 */ /* 0x000fe4000f8e0205 */
[----:B------:R-:W-:-:S04]  /*0180*/  IMAD.WIDE R2, R9, 0x4, R2 ;  /* 0x0000000409027825 */ /* 0x000fc800078e0202 */
[----:B------:R-:W-:Y:S02]  /*0190*/  IMAD.WIDE R4, R9, 0x4, R4 ;  /* 0x0000000409047825 */ /* 0x000fe400078e0204 */
[----:B--2---:R-:W2:Y:S04]  /*01a0*/  LDG.E R2, desc[UR4][R2.64] ;  /* 0x0000000402027981 */ /* 0x004ea8000c1e1900 */
[----:B------:R-:W2:Y:S01]  /*01b0*/  LDG.E R5, desc[UR4][R4.64] ;  /* 0x0000000404057981 */ /* 0x000ea2000c1e1900 */
[----:B---3--:R-:W-:-:S04]  /*01c0*/  IMAD.WIDE.U32 R6, R11, UR6, R6 ;  /* 0x000000060b067c25 */ /* 0x008fc8000f8e0006 */
[----:B------:R-:W-:Y:S02]  /*01d0*/  IMAD R7, R11, UR7, R7 ;  /* 0x000000070b077c24 */ /* 0x000fe4000f8e0207 */
[----:B------:R-:W-:Y:S01]  /*01e0*/  IMAD.WIDE R6, R9, 0x4, R6 ;  /* 0x0000000409067825 */ /* 0x000fe200078e0206 */
[----:B--2---:R-:W-:-:S05]  /*01f0*/  IADD3 R9, PT, PT, R2, R5, RZ ;  /* 0x0000000502097210 */ /* 0x004fca0007ffe0ff */
[----:B------:R-:W-:Y:S01]  /*0200*/  STG.E desc[UR4][R6.64], R9 ;  /* 0x0000000906007986 */ /* 0x000fe2000c101904 */
[----:B------:R-:W-:Y:S05]  /*0210*/  EXIT ;  /* 0x000000000000794d */ /* 0x000fea0003800000 */
.L_x_0:
[----:B------:R-:W-:-:S00]  /*0220*/  BRA `(.L_x_0) ;  /* 0xfffffffc00fc7947 */ /* 0x000fc0000383ffff */
[----:B------:R-:W-:-:S00]  /*0230*/  NOP ;  /* 0x0000000000007918 */ /* 0x000fc00000000000 */
        /* <DEDUP_REMOVED lines=12> */
.L_x_1:


//--------------------- .nv.shared.reserved.0     --------------------------
	.section	.nv.shared.reserved.0,"aw",@nobits
	.weak		__nv_reservedSMEM_offset_0_alias
	.size		__nv_reservedSMEM_offset_0_alias, 0, 64
	.other		__nv_reservedSMEM_offset_0_alias,@"STO_CUDA_RESERVED_SHARED STV_DEFAULT"
__nv_reservedSMEM_offset_0_alias:
	.zero		0
	.zero		64


//--------------------- .nv.constant0._Z6addVecPimS_mS_mi --------------------------
	.section	.nv.constant0._Z6addVecPimS_mS_mi,"a",@progbits
	.sectionflags	@""
	.align	4
.nv.constant0._Z6addVecPimS_mS_mi:
	.zero		948


//--------------------- SYMBOLS --------------------------

	.type		.nv.reservedSmem.offset0,@object
	.size		.nv.reservedSmem.offset0,0x4
